	.headerflags	@"EF_CUDA_TEXMODE_UNIFIED EF_CUDA_64BIT_ADDRESS EF_CUDA_ACCELERATORS EF_CUDA_SM90 EF_CUDA_VIRTUAL_SM(EF_CUDA_SM90)"
	.elftype	@"ET_EXEC"


//--------------------- .nv.info                  --------------------------
	.section	.nv.info,"",@"SHT_CUDA_INFO"
	.align	4


	//----- nvinfo : EIATTR_REGCOUNT
	.align		4
        /*0000*/ 	.byte	0x04, 0x2f
        /*0002*/ 	.short	(.L_3 - .L_2)
	.align		4
.L_2:
        /*0004*/ 	.word	index@(triton_poi_fused__native_batch_norm_legit_no_training_relu_7)
        /*0008*/ 	.word	0x00000010


	//----- nvinfo : EIATTR_MIN_STACK_SIZE
	.align		4
.L_3:
        /*000c*/ 	.byte	0x04, 0x12
        /*000e*/ 	.short	(.L_5 - .L_4)
	.align		4
.L_4:
        /*0010*/ 	.word	index@(triton_poi_fused__native_batch_norm_legit_no_training_relu_7)
        /*0014*/ 	.word	0x00000000


	//----- nvinfo : EIATTR_FRAME_SIZE
	.align		4
.L_5:
        /*0018*/ 	.byte	0x04, 0x11
        /*001a*/ 	.short	(.L_7 - .L_6)
	.align		4
.L_6:
        /*001c*/ 	.word	index@(triton_poi_fused__native_batch_norm_legit_no_training_relu_7)
        /*0020*/ 	.word	0x00000000


	//----- nvinfo : EIATTR_MIN_STACK_SIZE
	.align		4
.L_7:
        /*0024*/ 	.byte	0x04, 0x12
        /*0026*/ 	.short	(.L_9 - .L_8)
	.align		4
.L_8:
        /*0028*/ 	.word	index@(triton_poi_fused__native_batch_norm_legit_no_training_relu_7)
        /*002c*/ 	.word	0x00000000
.L_9:


//--------------------- .nv.info.triton_poi_fused__native_batch_norm_legit_no_training_relu_7 --------------------------
	.section	.nv.info.triton_poi_fused__native_batch_norm_legit_no_training_relu_7,"",@"SHT_CUDA_INFO"
	.sectionflags	@""
	.align	4


	//----- nvinfo : EIATTR_CUDA_API_VERSION
	.align		4
        /*0000*/ 	.byte	0x04, 0x37
        /*0002*/ 	.short	(.L_11 - .L_10)
.L_10:
        /*0004*/ 	.word	0x0000007c


	//----- nvinfo : EIATTR_KPARAM_INFO
	.align		4
.L_11:
        /*0008*/ 	.byte	0x04, 0x17
        /*000a*/ 	.short	(.L_13 - .L_12)
.L_12:
        /*000c*/ 	.word	0x00000000
        /*0010*/ 	.short	0x0006
        /*0012*/ 	.short	0x0030
        /*0014*/ 	.byte	0x00, 0xf0, 0x11, 0x00


	//----- nvinfo : EIATTR_KPARAM_INFO
	.align		4
.L_13:
        /*0018*/ 	.byte	0x04, 0x17
        /*001a*/ 	.short	(.L_15 - .L_14)
.L_14:
        /*001c*/ 	.word	0x00000000
        /*0020*/ 	.short	0x0005
        /*0022*/ 	.short	0x0028
        /*0024*/ 	.byte	0x00, 0xf4, 0x21, 0x00


	//----- nvinfo : EIATTR_KPARAM_INFO
	.align		4
.L_15:
        /*0028*/ 	.byte	0x04, 0x17
        /*002a*/ 	.short	(.L_17 - .L_16)
.L_16:
        /*002c*/ 	.word	0x00000000
        /*0030*/ 	.short	0x0004
        /*0032*/ 	.short	0x0020
        /*0034*/ 	.byte	0x00, 0xf4, 0x21, 0x00


	//----- nvinfo : EIATTR_KPARAM_INFO
	.align		4
.L_17:
        /*0038*/ 	.byte	0x04, 0x17
        /*003a*/ 	.short	(.L_19 - .L_18)
.L_18:
        /*003c*/ 	.word	0x00000000
        /*0040*/ 	.short	0x0003
        /*0042*/ 	.short	0x0018
        /*0044*/ 	.byte	0x00, 0xf4, 0x21, 0x00


	//----- nvinfo : EIATTR_KPARAM_INFO
	.align		4
.L_19:
        /*0048*/ 	.byte	0x04, 0x17
        /*004a*/ 	.short	(.L_21 - .L_20)
.L_20:
        /*004c*/ 	.word	0x00000000
        /*0050*/ 	.short	0x0002
        /*0052*/ 	.short	0x0010
        /*0054*/ 	.byte	0x00, 0xf4, 0x21, 0x00


	//----- nvinfo : EIATTR_KPARAM_INFO
	.align		4
.L_21:
        /*0058*/ 	.byte	0x04, 0x17
        /*005a*/ 	.short	(.L_23 - .L_22)
.L_22:
        /*005c*/ 	.word	0x00000000
        /*0060*/ 	.short	0x0001
        /*0062*/ 	.short	0x0008
        /*0064*/ 	.byte	0x00, 0xf4, 0x21, 0x00


	//----- nvinfo : EIATTR_KPARAM_INFO
	.align		4
.L_23:
        /*0068*/ 	.byte	0x04, 0x17
        /*006a*/ 	.short	(.L_25 - .L_24)
.L_24:
        /*006c*/ 	.word	0x00000000
        /*0070*/ 	.short	0x0000
        /*0072*/ 	.short	0x0000
        /*0074*/ 	.byte	0x00, 0xf4, 0x21, 0x00


	//----- nvinfo : EIATTR_SPARSE_MMA_MASK
	.align		4
.L_25:
        /*0078*/ 	.byte	0x03, 0x50
        /*007a*/ 	.short	0x0000


	//----- nvinfo : EIATTR_MAXREG_COUNT
	.align		4
        /*007c*/ 	.byte	0x03, 0x1b
        /*007e*/ 	.short	0x00ff


	//----- nvinfo : EIATTR_EXIT_INSTR_OFFSETS
	.align		4
        /*0080*/ 	.byte	0x04, 0x1c
        /*0082*/ 	.short	(.L_27 - .L_26)


	//   ....[0]....
.L_26:
        /*0084*/ 	.word	0x00000350


	//----- nvinfo : EIATTR_REQNTID
	.align		4
.L_27:
        /*0088*/ 	.byte	0x04, 0x10
        /*008a*/ 	.short	(.L_29 - .L_28)
.L_28:
        /*008c*/ 	.word	0x00000080
        /*0090*/ 	.word	0x00000001
        /*0094*/ 	.word	0x00000001


	//----- nvinfo : EIATTR_CBANK_PARAM_SIZE
	.align		4
.L_29:
        /*0098*/ 	.byte	0x03, 0x19
        /*009a*/ 	.short	0x0034


	//----- nvinfo : EIATTR_PARAM_CBANK
	.align		4
        /*009c*/ 	.byte	0x04, 0x0a
        /*009e*/ 	.short	(.L_31 - .L_30)
	.align		4
.L_30:
        /*00a0*/ 	.word	index@(.nv.constant0.triton_poi_fused__native_batch_norm_legit_no_training_relu_7)
        /*00a4*/ 	.short	0x0210
        /*00a6*/ 	.short	0x0034


	//----- nvinfo : EIATTR_SW_WAR
	.align		4
.L_31:
        /*00a8*/ 	.byte	0x04, 0x36
        /*00aa*/ 	.short	(.L_33 - .L_32)
.L_32:
        /*00ac*/ 	.word	0x00000008
.L_33:


//--------------------- .nv.callgraph             --------------------------
	.section	.nv.callgraph,"",@"SHT_CUDA_CALLGRAPH"
	.align	4
	.sectionentsize	8
	.align		4
        /*0000*/ 	.word	0x00000000
	.align		4
        /*0004*/ 	.word	0xffffffff
	.align		4
        /*0008*/ 	.word	0x00000000
	.align		4
        /*000c*/ 	.word	0xfffffffe
	.align		4
        /*0010*/ 	.word	0x00000000
	.align		4
        /*0014*/ 	.word	0xfffffffd
	.align		4
        /*0018*/ 	.word	0x00000000
	.align		4
        /*001c*/ 	.word	0xfffffffc


//--------------------- .nv.constant4             --------------------------
	.section	.nv.constant4,"a",@progbits
	.align	8
	.align		8
.nv.constant4:
        /*0000*/ 	.dword	_$_str
	.align		8
        /*0008*/ 	.dword	_$_str_$_2


//--------------------- .text.triton_poi_fused__native_batch_norm_legit_no_training_relu_7 --------------------------
	.section	.text.triton_poi_fused__native_batch_norm_legit_no_training_relu_7,"ax",@progbits
	.align	128
        .global         triton_poi_fused__native_batch_norm_legit_no_training_relu_7
        .type           triton_poi_fused__native_batch_norm_legit_no_training_relu_7,@function
        .size           triton_poi_fused__native_batch_norm_legit_no_training_relu_7,(.L_x_1 - triton_poi_fused__native_batch_norm_legit_no_training_relu_7)
        .other          triton_poi_fused__native_batch_norm_legit_no_training_relu_7,@"STO_CUDA_ENTRY STV_DEFAULT"
triton_poi_fused__native_batch_norm_legit_no_training_relu_7:
.text.triton_poi_fused__native_batch_norm_legit_no_training_relu_7:
[----:B------:R-:W-:Y:S01]  /*0000*/  LDC R1, c[0x0][0x28] ;  /* 0x00000a00ff017b82 */ /* 0x000fe20000000800 */
[----:B------:R-:W1:Y:S07]  /*0010*/  S2R R0, SR_TID.X ;  /* 0x0000000000007919 */ /* 0x000e6e0000002100 */
[----:B------:R-:W2:Y:S01]  /*0020*/  LDC.64 R6, c[0x0][0x220] ;  /* 0x00008800ff067b82 */ /* 0x000ea20000000a00 */
[----:B------:R-:W-:Y:S01]  /*0030*/  ULDC.64 UR4, c[0x0][0x208] ;  /* 0x0000820000047ab9 */ /* 0x000fe20000000a00 */
[----:B------:R-:W3:Y:S06]  /*0040*/  S2R R3, SR_CTAID.X ;  /* 0x0000000000037919 */ /* 0x000eec0000002500 */
[----:B------:R-:W4:Y:S08]  /*0050*/  LDC.64 R4, c[0x0][0x218] ;  /* 0x00008600ff047b82 */ /* 0x000f300000000a00 */
[----:B------:R-:W5:Y:S08]  /*0060*/  LDC.64 R8, c[0x0][0x228] ;  /* 0x00008a00ff087b82 */ /* 0x000f700000000a00 */
[----:B------:R-:W5:Y:S01]  /*0070*/  LDC.64 R10, c[0x0][0x230] ;  /* 0x00008c00ff0a7b82 */ /* 0x000f620000000a00 */
[----:B-1----:R-:W-:-:S02]  /*0080*/  LOP3.LUT R0, R0, 0x7f, RZ, 0xc0, !PT ;  /* 0x0000007f00007812 */ /* 0x002fc400078ec0ff */
[----:B---3--:R-:W-:-:S03]  /*0090*/  SHF.R.S32.HI R2, RZ, 0x18, R3 ;  /* 0x00000018ff027819 */ /* 0x008fc60000011403 */
[----:B------:R-:W-:Y:S01]  /*00a0*/  IMAD R0, R3, 0x80, R0 ;  /* 0x0000008003007824 */ /* 0x000fe200078e0200 */
[----:B------:R-:W-:-:S04]  /*00b0*/  SGXT R3, R2, 0x1 ;  /* 0x000000010203781a */ /* 0x000fc80000000200 */
[----:B------:R-:W-:-:S04]  /*00c0*/  LEA.HI R3, R3, R0, RZ, 0x8 ;  /* 0x0000000003037211 */ /* 0x000fc800078f40ff */
[----:B------:R-:W-:-:S04]  /*00d0*/  SHF.R.S32.HI R3, RZ, 0x8, R3 ;  /* 0x00000008ff037819 */ /* 0x000fc80000011403 */
[----:B------:R-:W-:-:S04]  /*00e0*/  LEA.HI R2, R3, R3, RZ, 0x2 ;  /* 0x0000000303027211 */ /* 0x000fc800078f10ff */
[----:B------:R-:W-:-:S05]  /*00f0*/  LOP3.LUT R2, R2, 0xfffffffc, RZ, 0xc0, !PT ;  /* 0xfffffffc02027812 */ /* 0x000fca00078ec0ff */
[----:B------:R-:W-:Y:S02]  /*0100*/  IMAD.IADD R13, R3, 0x1, -R2 ;  /* 0x00000001030d7824 */ /* 0x000fe400078e0a02 */
[----:B------:R-:W1:Y:S02]  /*0110*/  LDC.64 R2, c[0x0][0x210] ;  /* 0x00008400ff027b82 */ /* 0x000e640000000a00 */
[----:B--2---:R-:W-:-:S06]  /*0120*/  IMAD.WIDE R6, R13, 0x4, R6 ;  /* 0x000000040d067825 */ /* 0x004fcc00078e0206 */
[----:B------:R-:W2:Y:S01]  /*0130*/  LDG.E.EL R6, desc[UR4][R6.64] ;  /* 0x0000000406067981 */ /* 0x000ea2000c2e1900 */
[----:B----4-:R-:W-:-:S04]  /*0140*/  IMAD.WIDE R4, R13, 0x4, R4 ;  /* 0x000000040d047825 */ /* 0x010fc800078e0204 */
[C---:B-----5:R-:W-:Y:S02]  /*0150*/  IMAD.WIDE R8, R13.reuse, 0x4, R8 ;  /* 0x000000040d087825 */ /* 0x060fe400078e0208 */
[----:B------:R3:W4:Y:S02]  /*0160*/  LDG.E.EL R5, desc[UR4][R4.64] ;  /* 0x0000000404057981 */ /* 0x000724000c2e1900 */
[----:B0-----:R-:W-:Y:S02]  /*0170*/  IMAD.WIDE R10, R13, 0x4, R10 ;  /* 0x000000040d0a7825 */ /* 0x001fe400078e020a */
[----:B------:R0:W5:Y:S04]  /*0180*/  LDG.E.EL R8, desc[UR4][R8.64] ;  /* 0x0000000408087981 */ /* 0x000168000c2e1900 */
[----:B------:R-:W5:Y:S01]  /*0190*/  LDG.E.EL R11, desc[UR4][R10.64] ;  /* 0x000000040a0b7981 */ /* 0x000f62000c2e1900 */
[----:B-1----:R-:W-:-:S05]  /*01a0*/  IMAD.WIDE R2, R0, 0x4, R2 ;  /* 0x0000000400027825 */ /* 0x002fca00078e0202 */
[----:B------:R1:W4:Y:S01]  /*01b0*/  LDG.E R12, desc[UR4][R2.64] ;  /* 0x00000004020c7981 */ /* 0x000322000c1e1900 */
[----:B---3--:R-:W-:Y:S01]  /*01c0*/  HFMA2.MMA R4, -RZ, RZ, 1.625, 0 ;  /* 0x3e800000ff047435 */ /* 0x008fe200000001ff */
[----:B0-----:R-:W-:Y:S01]  /*01d0*/  SHF.R.S32.HI R9, RZ, 0x1f, R0 ;  /* 0x0000001fff097819 */ /* 0x001fe20000011400 */
[----:B-1----:R-:W0:Y:S03]  /*01e0*/  LDC.64 R2, c[0x0][0x238] ;  /* 0x00008e00ff027b82 */ /* 0x002e260000000a00 */
[----:B------:R-:W-:Y:S01]  /*01f0*/  LEA.HI R9, R9, R0, RZ, 0xa ;  /* 0x0000000009097211 */ /* 0x000fe200078f50ff */
[----:B--2---:R-:W-:-:S04]  /*0200*/  FADD R6, R6, 9.9999997473787516356e-06 ;  /* 0x3727c5ac06067421 */ /* 0x004fc80000000000 */
[----:B------:R-:W1:Y:S02]  /*0210*/  MUFU.SQRT R7, R6 ;  /* 0x0000000600077308 */ /* 0x000e640000002000 */
[C---:B-1----:R-:W-:Y:S02]  /*0220*/  FSETP.GT.AND P0, PT, R7.reuse, 8.50705917302346158658e+37, PT ;  /* 0x7e8000000700780b */ /* 0x042fe40003f04000 */
[----:B------:R-:W-:-:S11]  /*0230*/  FSETP.GEU.AND P1, PT, R7, 1.175494350822287508e-38, PT ;  /* 0x008000000700780b */ /* 0x000fd60003f2e000 */
[----:B------:R-:W-:-:S04]  /*0240*/  @P0 FMUL R7, R7, 0.25 ;  /* 0x3e80000007070820 */ /* 0x000fc80000400000 */
[----:B------:R-:W-:-:S06]  /*0250*/  @!P1 FMUL R7, R7, 16777216 ;  /* 0x4b80000007079820 */ /* 0x000fcc0000400000 */
[----:B------:R-:W1:Y:S01]  /*0260*/  MUFU.RCP R7, R7 ;  /* 0x0000000700077308 */ /* 0x000e620000001000 */
[----:B------:R-:W-:Y:S01]  /*0270*/  FSEL R4, R4, 1, P0 ;  /* 0x3f80000004047808 */ /* 0x000fe20000000000 */
[----:B----4-:R-:W-:-:S04]  /*0280*/  FADD R5, R12, -R5 ;  /* 0x800000050c057221 */ /* 0x010fc80000000000 */
[----:B------:R-:W-:Y:S01]  /*0290*/  @!P1 FMUL R4, R4, 16777216 ;  /* 0x4b80000004049820 */ /* 0x000fe20000400000 */
[----:B------:R-:W-:-:S03]  /*02a0*/  IMAD.SHL.U32 R6, R9, 0x2, RZ ;  /* 0x0000000209067824 */ /* 0x000fc600078e00ff */
[----:B-1----:R-:W-:-:S04]  /*02b0*/  FMUL R4, R7, R4 ;  /* 0x0000000407047220 */ /* 0x002fc80000400000 */
[----:B------:R-:W-:Y:S01]  /*02c0*/  FMUL R4, R5, R4 ;  /* 0x0000000405047220 */ /* 0x000fe20000400000 */
[----:B------:R-:W-:Y:S02]  /*02d0*/  LOP3.LUT R9, R9, 0xfffffc00, RZ, 0xc0, !PT ;  /* 0xfffffc0009097812 */ /* 0x000fe400078ec0ff */
[----:B------:R-:W-:Y:S01]  /*02e0*/  LOP3.LUT R6, R6, 0xfffff800, RZ, 0xc0, !PT ;  /* 0xfffff80006067812 */ /* 0x000fe200078ec0ff */
[----:B-----5:R-:W-:-:S03]  /*02f0*/  FFMA R4, R8, R4, R11 ;  /* 0x0000000408047223 */ /* 0x020fc6000000000b */
[----:B------:R-:W-:Y:S02]  /*0300*/  IADD3 R9, R6, R0, -R9 ;  /* 0x0000000006097210 */ /* 0x000fe40007ffe809 */
[----:B------:R-:W-:-:S03]  /*0310*/  FSETP.GEU.AND P0, PT, R4, RZ, PT ;  /* 0x000000ff0400720b */ /* 0x000fc60003f0e000 */
[----:B0-----:R-:W-:Y:S01]  /*0320*/  IMAD.WIDE R2, R9, 0x4, R2 ;  /* 0x0000000409027825 */ /* 0x001fe200078e0202 */
[----:B------:R-:W-:-:S05]  /*0330*/  FSEL R5, R4, RZ, P0 ;  /* 0x000000ff04057208 */ /* 0x000fca0000000000 */
[----:B------:R-:W-:Y:S01]  /*0340*/  STG.E desc[UR4][R2.64], R5 ;  /* 0x0000000502007986 */ /* 0x000fe2000c101904 */
[----:B------:R-:W-:Y:S05]  /*0350*/  EXIT ;  /* 0x000000000000794d */ /* 0x000fea0003800000 */
.L_x_0:
[----:B------:R-:W-:-:S00]  /*0360*/  BRA `(.L_x_0) ;  /* 0xfffffffc00fc7947 */ /* 0x000fc0000383ffff */
[----:B------:R-:W-:-:S00]  /*0370*/  NOP ;  /* 0x0000000000007918 */ /* 0x000fc00000000000 */
        /* <DEDUP_REMOVED lines=8> */
.L_x_1:


//--------------------- .nv.global.init           --------------------------
	.section	.nv.global.init,"aw",@progbits
.nv.global.init:
	.type		_$_str,@object
	.size		_$_str,(_$_str_$_2 - _$_str)
_$_str:
        /*0000*/ 	.byte	0x5f, 0x5f, 0x43, 0x55, 0x44, 0x41, 0x5f, 0x46, 0x54, 0x5a, 0x00
	.type		_$_str_$_2,@object
	.size		_$_str_$_2,(.L_1 - _$_str_$_2)
_$_str_$_2:
        /*000b*/ 	.byte	0x5f, 0x5f, 0x43, 0x55, 0x44, 0x41, 0x5f, 0x50, 0x52, 0x45, 0x43, 0x5f, 0x53, 0x51, 0x52, 0x54
        /*001b*/ 	.byte	0x00
.L_1:


//--------------------- .nv.constant0.triton_poi_fused__native_batch_norm_legit_no_training_relu_7 --------------------------
	.section	.nv.constant0.triton_poi_fused__native_batch_norm_legit_no_training_relu_7,"a",@progbits
	.sectionflags	@""
	.align	4
.nv.constant0.triton_poi_fused__native_batch_norm_legit_no_training_relu_7:
	.zero		580
